//
// Generated by NVIDIA NVVM Compiler
//
// Compiler Build ID: CL-36424714
// Cuda compilation tools, release 13.0, V13.0.88
// Based on NVVM 20.0.0
//

.version 9.0
.target sm_100
.address_size 64

	// .globl	_Z10foldkernelPbS_ii

.visible .entry _Z10foldkernelPbS_ii(
	.param .u64 .ptr .align 1 _Z10foldkernelPbS_ii_param_0,
	.param .u64 .ptr .align 1 _Z10foldkernelPbS_ii_param_1,
	.param .u32 _Z10foldkernelPbS_ii_param_2,
	.param .u32 _Z10foldkernelPbS_ii_param_3
)
{
	.reg .pred 	%p<28>;
	.reg .b16 	%rs<76>;
	.reg .b32 	%r<46>;
	.reg .b64 	%rd<22>;

	ld.param.u64 	%rd4, [_Z10foldkernelPbS_ii_param_0];
	ld.param.u64 	%rd5, [_Z10foldkernelPbS_ii_param_1];
	ld.param.u32 	%r24, [_Z10foldkernelPbS_ii_param_2];
	ld.param.u32 	%r25, [_Z10foldkernelPbS_ii_param_3];
	cvta.to.global.u64 	%rd1, %rd4;
	cvta.to.global.u64 	%rd2, %rd5;
	mov.u32 	%r26, %ctaid.x;
	mov.u32 	%r27, %ntid.x;
	mov.u32 	%r28, %tid.x;
	mad.lo.s32 	%r1, %r26, %r27, %r28;
	shl.b32 	%r2, %r1, 2;
	setp.ge.s32 	%p1, %r2, %r24;
	@%p1 bra 	$L__BB0_15;
	setp.lt.s32 	%p2, %r25, 1;
	mul.lo.s32 	%r3, %r25, %r1;
	@%p2 bra 	$L__BB0_15;
	and.b32  	%r4, %r25, 7;
	and.b32  	%r5, %r25, 3;
	and.b32  	%r6, %r25, 2147483640;
	and.b32  	%r7, %r25, 1;
	neg.s32 	%r8, %r6;
	add.s64 	%rd3, %rd1, 3;
	mov.b32 	%r39, 0;
$L__BB0_3:
	mov.u32 	%r9, %r39;
	setp.lt.u32 	%p3, %r25, 8;
	add.s32 	%r10, %r9, %r2;
	mul.lo.s32 	%r11, %r10, %r25;
	mov.b32 	%r44, 0;
	@%p3 bra 	$L__BB0_6;
	mov.u32 	%r40, %r11;
	mov.u32 	%r41, %r3;
	mov.u32 	%r42, %r8;
$L__BB0_5:
	.pragma "nounroll";
	cvt.s64.s32 	%rd6, %r41;
	add.s64 	%rd7, %rd2, %rd6;
	cvt.s64.s32 	%rd8, %r40;
	add.s64 	%rd9, %rd3, %rd8;
	ld.global.u8 	%rs1, [%rd7];
	ld.global.u8 	%rs2, [%rd9+-3];
	or.b16  	%rs3, %rs2, %rs1;
	and.b16  	%rs4, %rs3, 255;
	setp.ne.s16 	%p4, %rs4, 0;
	selp.u16 	%rs5, 1, 0, %p4;
	st.global.u8 	[%rd7], %rs5;
	ld.global.u8 	%rs6, [%rd7+1];
	ld.global.u8 	%rs7, [%rd9+-2];
	or.b16  	%rs8, %rs7, %rs6;
	and.b16  	%rs9, %rs8, 255;
	setp.ne.s16 	%p5, %rs9, 0;
	selp.u16 	%rs10, 1, 0, %p5;
	st.global.u8 	[%rd7+1], %rs10;
	ld.global.u8 	%rs11, [%rd7+2];
	ld.global.u8 	%rs12, [%rd9+-1];
	or.b16  	%rs13, %rs12, %rs11;
	and.b16  	%rs14, %rs13, 255;
	setp.ne.s16 	%p6, %rs14, 0;
	selp.u16 	%rs15, 1, 0, %p6;
	st.global.u8 	[%rd7+2], %rs15;
	ld.global.u8 	%rs16, [%rd7+3];
	ld.global.u8 	%rs17, [%rd9];
	or.b16  	%rs18, %rs17, %rs16;
	and.b16  	%rs19, %rs18, 255;
	setp.ne.s16 	%p7, %rs19, 0;
	selp.u16 	%rs20, 1, 0, %p7;
	st.global.u8 	[%rd7+3], %rs20;
	ld.global.u8 	%rs21, [%rd7+4];
	ld.global.u8 	%rs22, [%rd9+1];
	or.b16  	%rs23, %rs22, %rs21;
	and.b16  	%rs24, %rs23, 255;
	setp.ne.s16 	%p8, %rs24, 0;
	selp.u16 	%rs25, 1, 0, %p8;
	st.global.u8 	[%rd7+4], %rs25;
	ld.global.u8 	%rs26, [%rd7+5];
	ld.global.u8 	%rs27, [%rd9+2];
	or.b16  	%rs28, %rs27, %rs26;
	and.b16  	%rs29, %rs28, 255;
	setp.ne.s16 	%p9, %rs29, 0;
	selp.u16 	%rs30, 1, 0, %p9;
	st.global.u8 	[%rd7+5], %rs30;
	ld.global.u8 	%rs31, [%rd7+6];
	ld.global.u8 	%rs32, [%rd9+3];
	or.b16  	%rs33, %rs32, %rs31;
	and.b16  	%rs34, %rs33, 255;
	setp.ne.s16 	%p10, %rs34, 0;
	selp.u16 	%rs35, 1, 0, %p10;
	st.global.u8 	[%rd7+6], %rs35;
	ld.global.u8 	%rs36, [%rd7+7];
	ld.global.u8 	%rs37, [%rd9+4];
	or.b16  	%rs38, %rs37, %rs36;
	and.b16  	%rs39, %rs38, 255;
	setp.ne.s16 	%p11, %rs39, 0;
	selp.u16 	%rs40, 1, 0, %p11;
	st.global.u8 	[%rd7+7], %rs40;
	add.s32 	%r42, %r42, 8;
	add.s32 	%r41, %r41, 8;
	add.s32 	%r40, %r40, 8;
	setp.ne.s32 	%p12, %r42, 0;
	mov.u32 	%r44, %r6;
	@%p12 bra 	$L__BB0_5;
$L__BB0_6:
	setp.eq.s32 	%p13, %r4, 0;
	@%p13 bra 	$L__BB0_14;
	add.s32 	%r31, %r4, -1;
	setp.lt.u32 	%p14, %r31, 3;
	@%p14 bra 	$L__BB0_9;
	add.s32 	%r32, %r44, %r3;
	cvt.s64.s32 	%rd10, %r32;
	add.s64 	%rd11, %rd2, %rd10;
	ld.global.u8 	%rs41, [%rd11];
	add.s32 	%r33, %r44, %r11;
	cvt.s64.s32 	%rd12, %r33;
	add.s64 	%rd13, %rd1, %rd12;
	ld.global.u8 	%rs42, [%rd13];
	or.b16  	%rs43, %rs42, %rs41;
	and.b16  	%rs44, %rs43, 255;
	setp.ne.s16 	%p15, %rs44, 0;
	selp.u16 	%rs45, 1, 0, %p15;
	st.global.u8 	[%rd11], %rs45;
	ld.global.u8 	%rs46, [%rd11+1];
	ld.global.u8 	%rs47, [%rd13+1];
	or.b16  	%rs48, %rs47, %rs46;
	and.b16  	%rs49, %rs48, 255;
	setp.ne.s16 	%p16, %rs49, 0;
	selp.u16 	%rs50, 1, 0, %p16;
	st.global.u8 	[%rd11+1], %rs50;
	ld.global.u8 	%rs51, [%rd11+2];
	ld.global.u8 	%rs52, [%rd13+2];
	or.b16  	%rs53, %rs52, %rs51;
	and.b16  	%rs54, %rs53, 255;
	setp.ne.s16 	%p17, %rs54, 0;
	selp.u16 	%rs55, 1, 0, %p17;
	st.global.u8 	[%rd11+2], %rs55;
	ld.global.u8 	%rs56, [%rd11+3];
	ld.global.u8 	%rs57, [%rd13+3];
	or.b16  	%rs58, %rs57, %rs56;
	and.b16  	%rs59, %rs58, 255;
	setp.ne.s16 	%p18, %rs59, 0;
	selp.u16 	%rs60, 1, 0, %p18;
	st.global.u8 	[%rd11+3], %rs60;
	add.s32 	%r44, %r44, 4;
$L__BB0_9:
	setp.eq.s32 	%p19, %r5, 0;
	@%p19 bra 	$L__BB0_14;
	setp.eq.s32 	%p20, %r5, 1;
	@%p20 bra 	$L__BB0_12;
	add.s32 	%r34, %r44, %r3;
	cvt.s64.s32 	%rd14, %r34;
	add.s64 	%rd15, %rd2, %rd14;
	ld.global.u8 	%rs61, [%rd15];
	add.s32 	%r35, %r44, %r11;
	cvt.s64.s32 	%rd16, %r35;
	add.s64 	%rd17, %rd1, %rd16;
	ld.global.u8 	%rs62, [%rd17];
	or.b16  	%rs63, %rs62, %rs61;
	and.b16  	%rs64, %rs63, 255;
	setp.ne.s16 	%p21, %rs64, 0;
	selp.u16 	%rs65, 1, 0, %p21;
	st.global.u8 	[%rd15], %rs65;
	ld.global.u8 	%rs66, [%rd15+1];
	ld.global.u8 	%rs67, [%rd17+1];
	or.b16  	%rs68, %rs67, %rs66;
	and.b16  	%rs69, %rs68, 255;
	setp.ne.s16 	%p22, %rs69, 0;
	selp.u16 	%rs70, 1, 0, %p22;
	st.global.u8 	[%rd15+1], %rs70;
	add.s32 	%r44, %r44, 2;
$L__BB0_12:
	setp.eq.s32 	%p23, %r7, 0;
	@%p23 bra 	$L__BB0_14;
	add.s32 	%r36, %r44, %r3;
	cvt.s64.s32 	%rd18, %r36;
	add.s64 	%rd19, %rd2, %rd18;
	ld.global.u8 	%rs71, [%rd19];
	add.s32 	%r37, %r44, %r11;
	cvt.s64.s32 	%rd20, %r37;
	add.s64 	%rd21, %rd1, %rd20;
	ld.global.u8 	%rs72, [%rd21];
	or.b16  	%rs73, %rs72, %rs71;
	and.b16  	%rs74, %rs73, 255;
	setp.ne.s16 	%p24, %rs74, 0;
	selp.u16 	%rs75, 1, 0, %p24;
	st.global.u8 	[%rd19], %rs75;
$L__BB0_14:
	add.s32 	%r39, %r9, 1;
	setp.lt.u32 	%p25, %r9, 3;
	add.s32 	%r38, %r10, 1;
	setp.lt.s32 	%p26, %r38, %r24;
	and.pred  	%p27, %p25, %p26;
	@%p27 bra 	$L__BB0_3;
$L__BB0_15:
	ret;

}


// ===== COMPILED SASS (sm_100) =====

	.target	sm_100

	.elftype	@"ET_EXEC"


//--------------------- .note.nv.tkinfo           --------------------------
	.section	.note.nv.tkinfo,"",@"SHT_NOTE"
	.sectionflags	@"SHF_NOTE_NV_TKINFO"
	.tkinfo
        /*0018*/ 	.word	0x00000002
        /*0030*/ 	.string	""
        /*0030*/ 	.string	"ptxas"
        /*0030*/ 	.string	"Cuda compilation tools, release 13.0, V13.0.88"
        /*0030*/ 	.string	"Build cuda_13.0.r13.0/compiler.36424714_0"
        /*0030*/ 	.string	"-arch sm_100 -m 64 "



//--------------------- .note.nv.cuinfo           --------------------------
	.section	.note.nv.cuinfo,"",@"SHT_NOTE"
	.sectionflags	@"SHF_NOTE_NV_CUINFO"
        /*0018*/ 	.short	0x0002
        /*001a*/ 	.short	0x0064
        /*001c*/ 	.short	0x0082
	.zero		2


//--------------------- .nv.info                  --------------------------
	.section	.nv.info,"",@"SHT_CUDA_INFO"
	.align	4


	//----- nvinfo : EIATTR_REGCOUNT
	.align		4
        /*0000*/ 	.byte	0x04, 0x2f
        /*0002*/ 	.short	(.L_1 - .L_0)
	.align		4
.L_0:
        /*0004*/ 	.word	index@(_Z10foldkernelPbS_ii)
        /*0008*/ 	.word	0x0000001a


	//----- nvinfo : EIATTR_FRAME_SIZE
	.align		4
.L_1:
        /*000c*/ 	.byte	0x04, 0x11
        /*000e*/ 	.short	(.L_3 - .L_2)
	.align		4
.L_2:
        /*0010*/ 	.word	index@(_Z10foldkernelPbS_ii)
        /*0014*/ 	.word	0x00000000


	//----- nvinfo : EIATTR_MIN_STACK_SIZE
	.align		4
.L_3:
        /*0018*/ 	.byte	0x04, 0x12
        /*001a*/ 	.short	(.L_5 - .L_4)
	.align		4
.L_4:
        /*001c*/ 	.word	index@(_Z10foldkernelPbS_ii)
        /*0020*/ 	.word	0x00000000
.L_5:


//--------------------- .nv.compat                --------------------------
	.section	.nv.compat,"",@"SHT_CUDA_COMPAT_INFO"
	.align	4
        /*0000*/ 	.byte	0x02, 0x09, 0x00, 0x00, 0x02, 0x02, 0x01, 0x00, 0x02, 0x05, 0x05, 0x00, 0x03, 0x07, 0x01, 0x01
        /*0010*/ 	.byte	0x02, 0x03, 0x00, 0x00, 0x02, 0x06, 0x01, 0x00, 0x04, 0x0b, 0x08, 0x00, 0x09, 0x00, 0x00, 0x00
        /*0020*/ 	.byte	0x00, 0x00, 0x00, 0x00


//--------------------- .nv.info._Z10foldkernelPbS_ii --------------------------
	.section	.nv.info._Z10foldkernelPbS_ii,"",@"SHT_CUDA_INFO"
	.sectionflags	@""
	.align	4


	//----- nvinfo : EIATTR_CUDA_API_VERSION
	.align		4
        /*0000*/ 	.byte	0x04, 0x37
        /*0002*/ 	.short	(.L_7 - .L_6)
.L_6:
        /*0004*/ 	.word	0x00000082


	//----- nvinfo : EIATTR_KPARAM_INFO
	.align		4
.L_7:
        /*0008*/ 	.byte	0x04, 0x17
        /*000a*/ 	.short	(.L_9 - .L_8)
.L_8:
        /*000c*/ 	.word	0x00000000
        /*0010*/ 	.short	0x0003
        /*0012*/ 	.short	0x0014
        /*0014*/ 	.byte	0x00, 0xf0, 0x11, 0x00


	//----- nvinfo : EIATTR_KPARAM_INFO
	.align		4
.L_9:
        /*0018*/ 	.byte	0x04, 0x17
        /*001a*/ 	.short	(.L_11 - .L_10)
.L_10:
        /*001c*/ 	.word	0x00000000
        /*0020*/ 	.short	0x0002
        /*0022*/ 	.short	0x0010
        /*0024*/ 	.byte	0x00, 0xf0, 0x11, 0x00


	//----- nvinfo : EIATTR_KPARAM_INFO
	.align		4
.L_11:
        /*0028*/ 	.byte	0x04, 0x17
        /*002a*/ 	.short	(.L_13 - .L_12)
.L_12:
        /*002c*/ 	.word	0x00000000
        /*0030*/ 	.short	0x0001
        /*0032*/ 	.short	0x0008
        /*0034*/ 	.byte	0x00, 0xf5, 0x21, 0x00


	//----- nvinfo : EIATTR_KPARAM_INFO
	.align		4
.L_13:
        /*0038*/ 	.byte	0x04, 0x17
        /*003a*/ 	.short	(.L_15 - .L_14)
.L_14:
        /*003c*/ 	.word	0x00000000
        /*0040*/ 	.short	0x0000
        /*0042*/ 	.short	0x0000
        /*0044*/ 	.byte	0x00, 0xf5, 0x21, 0x00


	//----- nvinfo : EIATTR_SPARSE_MMA_MASK
	.align		4
.L_15:
        /*0048*/ 	.byte	0x03, 0x50
        /*004a*/ 	.short	0x0000


	//----- nvinfo : EIATTR_MAXREG_COUNT
	.align		4
        /*004c*/ 	.byte	0x03, 0x1b
        /*004e*/ 	.short	0x00ff


	//----- nvinfo : EIATTR_MERCURY_ISA_VERSION
	.align		4
        /*0050*/ 	.byte	0x03, 0x5f
        /*0052*/ 	.short	0x0101


	//----- nvinfo : EIATTR_VRC_CTA_INIT_COUNT
	.align		4
        /*0054*/ 	.byte	0x02, 0x4a
	.zero		1
	.zero		1


	//----- nvinfo : EIATTR_EXIT_INSTR_OFFSETS
	.align		4
        /*0058*/ 	.byte	0x04, 0x1c
        /*005a*/ 	.short	(.L_17 - .L_16)


	//   ....[0]....
.L_16:
        /*005c*/ 	.word	0x00000080


	//   ....[1]....
        /*0060*/ 	.word	0x000000b0


	//   ....[2]....
        /*0064*/ 	.word	0x000009c0


	//----- nvinfo : EIATTR_CRS_STACK_SIZE
	.align		4
.L_17:
        /*0068*/ 	.byte	0x04, 0x1e
        /*006a*/ 	.short	(.L_19 - .L_18)
.L_18:
        /*006c*/ 	.word	0x00000000


	//----- nvinfo : EIATTR_CBANK_PARAM_SIZE
	.align		4
.L_19:
        /*0070*/ 	.byte	0x03, 0x19
        /*0072*/ 	.short	0x0018


	//----- nvinfo : EIATTR_PARAM_CBANK
	.align		4
        /*0074*/ 	.byte	0x04, 0x0a
        /*0076*/ 	.short	(.L_21 - .L_20)
	.align		4
.L_20:
        /*0078*/ 	.word	index@(.nv.constant0._Z10foldkernelPbS_ii)
        /*007c*/ 	.short	0x0380
        /*007e*/ 	.short	0x0018


	//----- nvinfo : EIATTR_SW_WAR
	.align		4
.L_21:
        /*0080*/ 	.byte	0x04, 0x36
        /*0082*/ 	.short	(.L_23 - .L_22)
.L_22:
        /*0084*/ 	.word	0x00000008
.L_23:


//--------------------- .nv.callgraph             --------------------------
	.section	.nv.callgraph,"",@"SHT_CUDA_CALLGRAPH"
	.align	4
	.sectionentsize	8
	.align		4
        /*0000*/ 	.word	0x00000000
	.align		4
        /*0004*/ 	.word	0xffffffff
	.align		4
        /*0008*/ 	.word	0x00000000
	.align		4
        /*000c*/ 	.word	0xfffffffe
	.align		4
        /*0010*/ 	.word	0x00000000
	.align		4
        /*0014*/ 	.word	0xfffffffd
	.align		4
        /*0018*/ 	.word	0x00000000
	.align		4
        /*001c*/ 	.word	0xfffffffc


//--------------------- .text._Z10foldkernelPbS_ii --------------------------
	.section	.text._Z10foldkernelPbS_ii,"ax",@progbits
	.align	128
        .global         _Z10foldkernelPbS_ii
        .type           _Z10foldkernelPbS_ii,@function
        .size           _Z10foldkernelPbS_ii,(.L_x_6 - _Z10foldkernelPbS_ii)
        .other          _Z10foldkernelPbS_ii,@"STO_CUDA_ENTRY STV_DEFAULT"
_Z10foldkernelPbS_ii:
.text._Z10foldkernelPbS_ii:
[----:B------:R-:W-:Y:S01]  /*0000*/  LDC R1, c[0x0][0x37c] ;  /* 0x0000df00ff017b82 */ /* 0x000fe20000000800 */
[----:B------:R-:W0:Y:S07]  /*0010*/  S2R R3, SR_TID.X ;  /* 0x0000000000037919 */ /* 0x000e2e0000002100 */
[----:B------:R-:W0:Y:S01]  /*0020*/  S2UR UR4, SR_CTAID.X ;  /* 0x00000000000479c3 */ /* 0x000e220000002500 */
[----:B------:R-:W1:Y:S07]  /*0030*/  LDCU UR5, c[0x0][0x390] ;  /* 0x00007200ff0577ac */ /* 0x000e6e0008000800 */
[----:B------:R-:W0:Y:S02]  /*0040*/  LDC R6, c[0x0][0x360] ;  /* 0x0000d800ff067b82 */ /* 0x000e240000000800 */
[----:B0-----:R-:W-:-:S04]  /*0050*/  IMAD R6, R6, UR4, R3 ;  /* 0x0000000406067c24 */ /* 0x001fc8000f8e0203 */
[----:B------:R-:W-:-:S05]  /*0060*/  IMAD.SHL.U32 R0, R6, 0x4, RZ ;  /* 0x0000000406007824 */ /* 0x000fca00078e00ff */
[----:B-1----:R-:W-:-:S13]  /*0070*/  ISETP.GE.AND P0, PT, R0, UR5, PT ;  /* 0x0000000500007c0c */ /* 0x002fda000bf06270 */
[----:B------:R-:W-:Y:S05]  /*0080*/  @P0 EXIT ;  /* 0x000000000000094d */ /* 0x000fea0003800000 */
[----:B------:R-:W0:Y:S02]  /*0090*/  LDC R3, c[0x0][0x394] ;  /* 0x0000e500ff037b82 */ /* 0x000e240000000800 */
[----:B0-----:R-:W-:-:S13]  /*00a0*/  ISETP.GE.AND P0, PT, R3, 0x1, PT ;  /* 0x000000010300780c */ /* 0x001fda0003f06270 */
[----:B------:R-:W-:Y:S05]  /*00b0*/  @!P0 EXIT ;  /* 0x000000000000894d */ /* 0x000fea0003800000 */
[C---:B------:R-:W-:Y:S01]  /*00c0*/  LOP3.LUT R7, R3.reuse, 0x7ffffff8, RZ, 0xc0, !PT ;  /* 0x7ffffff803077812 */ /* 0x040fe200078ec0ff */
[----:B------:R-:W-:Y:S01]  /*00d0*/  IMAD R6, R6, R3, RZ ;  /* 0x0000000306067224 */ /* 0x000fe200078e02ff */
[C---:B------:R-:W-:Y:S01]  /*00e0*/  LOP3.LUT R16, R3.reuse, 0x7, RZ, 0xc0, !PT ;  /* 0x0000000703107812 */ /* 0x040fe200078ec0ff */
[----:B------:R-:W-:Y:S01]  /*00f0*/  IMAD.MOV.U32 R13, RZ, RZ, RZ ;  /* 0x000000ffff0d7224 */ /* 0x000fe200078e00ff */
[----:B------:R-:W-:Y:S01]  /*0100*/  LOP3.LUT R8, R3, 0x3, RZ, 0xc0, !PT ;  /* 0x0000000303087812 */ /* 0x000fe200078ec0ff */
[----:B------:R-:W-:Y:S01]  /*0110*/  IMAD.MOV R9, RZ, RZ, -R7 ;  /* 0x000000ffff097224 */ /* 0x000fe200078e0a07 */
[----:B------:R-:W0:Y:S06]  /*0120*/  LDCU.64 UR4, c[0x0][0x358] ;  /* 0x00006b00ff0477ac */ /* 0x000e2c0008000a00 */
.L_x_4:
[----:B-12---:R-:W1:Y:S01]  /*0130*/  LDC R11, c[0x0][0x394] ;  /* 0x0000e500ff0b7b82 */ /* 0x006e620000000800 */
[----:B------:R-:W-:Y:S02]  /*0140*/  IMAD.IADD R10, R0, 0x1, R13 ;  /* 0x00000001000a7824 */ /* 0x000fe400078e020d */
[----:B------:R-:W-:Y:S01]  /*0150*/  IMAD.MOV.U32 R17, RZ, RZ, RZ ;  /* 0x000000ffff117224 */ /* 0x000fe200078e00ff */
[----:B-1----:R-:W-:Y:S01]  /*0160*/  ISETP.GE.U32.AND P0, PT, R11, 0x8, PT ;  /* 0x000000080b00780c */ /* 0x002fe20003f06070 */
[----:B------:R-:W-:-:S12]  /*0170*/  IMAD R12, R10, R11, RZ ;  /* 0x0000000b0a0c7224 */ /* 0x000fd800078e02ff */
[----:B------:R-:W-:Y:S05]  /*0180*/  @!P0 BRA `(.L_x_0) ;  /* 0x0000000000e08947 */ /* 0x000fea0003800000 */
[----:B------:R-:W-:Y:S02]  /*0190*/  IMAD.MOV.U32 R15, RZ, RZ, R12 ;  /* 0x000000ffff0f7224 */ /* 0x000fe400078e000c */
[----:B------:R-:W-:Y:S02]  /*01a0*/  IMAD.MOV.U32 R14, RZ, RZ, R6 ;  /* 0x000000ffff0e7224 */ /* 0x000fe400078e0006 */
[----:B------:R-:W-:-:S07]  /*01b0*/  IMAD.MOV.U32 R17, RZ, RZ, R9 ;  /* 0x000000ffff117224 */ /* 0x000fce00078e0009 */
.L_x_1:
[----:B------:R-:W1:Y:S01]  /*01c0*/  LDC.64 R2, c[0x0][0x380] ;  /* 0x0000e000ff027b82 */ /* 0x000e620000000a00 */
[----:B------:R-:W-:-:S07]  /*01d0*/  SHF.R.S32.HI R18, RZ, 0x1f, R15 ;  /* 0x0000001fff127819 */ /* 0x000fce000001140f */
[----:B------:R-:W2:Y:S01]  /*01e0*/  LDC.64 R4, c[0x0][0x388] ;  /* 0x0000e200ff047b82 */ /* 0x000ea20000000a00 */
[----:B-1----:R-:W-:-:S04]  /*01f0*/  IADD3 R2, P1, P2, R15, 0x3, R2 ;  /* 0x000000030f027810 */ /* 0x002fc80007a3e002 */
[----:B------:R-:W-:Y:S02]  /*0200*/  IADD3.X R3, PT, PT, R18, R3, RZ, P1, P2 ;  /* 0x0000000312037210 */ /* 0x000fe40000fe44ff */
[----:B--2---:R-:W-:-:S03]  /*0210*/  IADD3 R4, P0, PT, R14, R4, RZ ;  /* 0x000000040e047210 */ /* 0x004fc60007f1e0ff */
[----:B0-----:R-:W2:Y:S01]  /*0220*/  LDG.E.U8 R19, desc[UR4][R2.64+-0x3] ;  /* 0xfffffd0402137981 */ /* 0x001ea2000c1e1100 */
[----:B------:R-:W-:-:S05]  /*0230*/  LEA.HI.X.SX32 R5, R14, R5, 0x1, P0 ;  /* 0x000000050e057211 */ /* 0x000fca00000f0eff */
[----:B------:R-:W2:Y:S02]  /*0240*/  LDG.E.U8 R18, desc[UR4][R4.64] ;  /* 0x0000000404127981 */ /* 0x000ea4000c1e1100 */
[----:B--2---:R-:W-:Y:S02]  /*0250*/  LOP3.LUT P0, RZ, R19, 0xff, R18, 0xc8, !PT ;  /* 0x000000ff13ff7812 */ /* 0x004fe4000780c812 */
[----:B------:R-:W2:Y:S02]  /*0260*/  LDG.E.U8 R18, desc[UR4][R4.64+0x1] ;  /* 0x0000010404127981 */ /* 0x000ea4000c1e1100 */
[----:B------:R-:W-:-:S05]  /*0270*/  SEL R19, RZ, 0x1, !P0 ;  /* 0x00000001ff137807 */ /* 0x000fca0004000000 */
[----:B------:R0:W-:Y:S04]  /*0280*/  STG.E.U8 desc[UR4][R4.64], R19 ;  /* 0x0000001304007986 */ /* 0x0001e8000c101104 */
        /* <DEDUP_REMOVED lines=10> */
[----:B0-----:R-:W2:Y:S02]  /*0330*/  LDG.E.U8 R19, desc[UR4][R2.64] ;  /* 0x0000000402137981 */ /* 0x001ea4000c1e1100 */
[----:B--2---:R-:W-:Y:S02]  /*0340*/  LOP3.LUT P0, RZ, R19, 0xff, R18, 0xc8, !PT ;  /* 0x000000ff13ff7812 */ /* 0x004fe4000780c812 */
[----:B------:R-:W2:Y:S02]  /*0350*/  LDG.E.U8 R18, desc[UR4][R4.64+0x4] ;  /* 0x0000040404127981 */ /* 0x000ea4000c1e1100 */
[----:B------:R-:W-:-:S05]  /*0360*/  SEL R19, RZ, 0x1, !P0 ;  /* 0x00000001ff137807 */ /* 0x000fca0004000000 */
[----:B------:R0:W-:Y:S04]  /*0370*/  STG.E.U8 desc[UR4][R4.64+0x3], R19 ;  /* 0x0000031304007986 */ /* 0x0001e8000c101104 */
[----:B-1----:R-:W2:Y:S02]  /*0380*/  LDG.E.U8 R21, desc[UR4][R2.64+0x1] ;  /* 0x0000010402157981 */ /* 0x002ea4000c1e1100 */
[----:B--2---:R-:W-:Y:S02]  /*0390*/  LOP3.LUT P0, RZ, R21, 0xff, R18, 0xc8, !PT ;  /* 0x000000ff15ff7812 */ /* 0x004fe4000780c812 */
[----:B------:R-:W2:Y:S02]  /*03a0*/  LDG.E.U8 R18, desc[UR4][R4.64+0x5] ;  /* 0x0000050404127981 */ /* 0x000ea4000c1e1100 */
[----:B------:R-:W-:-:S05]  /*03b0*/  SEL R21, RZ, 0x1, !P0 ;  /* 0x00000001ff157807 */ /* 0x000fca0004000000 */
[----:B------:R1:W-:Y:S04]  /*03c0*/  STG.E.U8 desc[UR4][R4.64+0x4], R21 ;  /* 0x0000041504007986 */ /* 0x0003e8000c101104 */
[----:B---3--:R-:W2:Y:S02]  /*03d0*/  LDG.E.U8 R23, desc[UR4][R2.64+0x2] ;  /* 0x0000020402177981 */ /* 0x008ea4000c1e1100 */
        /* <DEDUP_REMOVED lines=9> */
[----:B-1----:R-:W2:Y:S01]  /*0470*/  LDG.E.U8 R21, desc[UR4][R2.64+0x4] ;  /* 0x0000040402157981 */ /* 0x002ea2000c1e1100 */
[----:B------:R-:W-:Y:S02]  /*0480*/  VIADD R17, R17, 0x8 ;  /* 0x0000000811117836 */ /* 0x000fe40000000000 */
[----:B------:R-:W-:Y:S02]  /*0490*/  VIADD R15, R15, 0x8 ;  /* 0x000000080f0f7836 */ /* 0x000fe40000000000 */
[----:B------:R-:W-:Y:S01]  /*04a0*/  VIADD R14, R14, 0x8 ;  /* 0x000000080e0e7836 */ /* 0x000fe20000000000 */
[----:B--2---:R-:W-:-:S04]  /*04b0*/  LOP3.LUT P0, RZ, R21, 0xff, R18, 0xc8, !PT ;  /* 0x000000ff15ff7812 */ /* 0x004fc8000780c812 */
[----:B------:R-:W-:-:S05]  /*04c0*/  SEL R21, RZ, 0x1, !P0 ;  /* 0x00000001ff157807 */ /* 0x000fca0004000000 */
[----:B------:R3:W-:Y:S01]  /*04d0*/  STG.E.U8 desc[UR4][R4.64+0x7], R21 ;  /* 0x0000071504007986 */ /* 0x0007e2000c101104 */
[----:B------:R-:W-:-:S13]  /*04e0*/  ISETP.NE.AND P0, PT, R17, RZ, PT ;  /* 0x000000ff1100720c */ /* 0x000fda0003f05270 */
[----:B---3--:R-:W-:Y:S05]  /*04f0*/  @P0 BRA `(.L_x_1) ;  /* 0xfffffffc00300947 */ /* 0x008fea000383ffff */
[----:B------:R-:W-:-:S07]  /*0500*/  IMAD.MOV.U32 R17, RZ, RZ, R7 ;  /* 0x000000ffff117224 */ /* 0x000fce00078e0007 */
.L_x_0:
[----:B------:R-:W-:-:S13]  /*0510*/  ISETP.NE.AND P0, PT, R16, RZ, PT ;  /* 0x000000ff1000720c */ /* 0x000fda0003f05270 */
[----:B------:R-:W-:Y:S05]  /*0520*/  @!P0 BRA `(.L_x_2) ;  /* 0x00000004000c8947 */ /* 0x000fea0003800000 */
[----:B------:R-:W-:Y:S01]  /*0530*/  VIADD R2, R16, 0xffffffff ;  /* 0xffffffff10027836 */ /* 0x000fe20000000000 */
[----:B------:R-:W-:-:S04]  /*0540*/  ISETP.NE.AND P0, PT, R8, RZ, PT ;  /* 0x000000ff0800720c */ /* 0x000fc80003f05270 */
[----:B------:R-:W-:-:S13]  /*0550*/  ISETP.GE.U32.AND P1, PT, R2, 0x3, PT ;  /* 0x000000030200780c */ /* 0x000fda0003f26070 */
[----:B------:R-:W-:Y:S05]  /*0560*/  @!P1 BRA `(.L_x_3) ;  /* 0x0000000000709947 */ /* 0x000fea0003800000 */
[----:B------:R-:W1:Y:S01]  /*0570*/  LDCU.128 UR8, c[0x0][0x380] ;  /* 0x00007000ff0877ac */ /* 0x000e620008000c00 */
[--C-:B------:R-:W-:Y:S02]  /*0580*/  IMAD.IADD R3, R6, 0x1, R17.reuse ;  /* 0x0000000106037824 */ /* 0x100fe400078e0211 */
[----:B------:R-:W-:-:S03]  /*0590*/  IMAD.IADD R5, R12, 0x1, R17 ;  /* 0x000000010c057824 */ /* 0x000fc600078e0211 */
[----:B-1----:R-:W-:Y:S02]  /*05a0*/  IADD3 R2, P1, PT, R3, UR10, RZ ;  /* 0x0000000a03027c10 */ /* 0x002fe4000ff3e0ff */
[----:B------:R-:W-:Y:S02]  /*05b0*/  IADD3 R4, P2, PT, R5, UR8, RZ ;  /* 0x0000000805047c10 */ /* 0x000fe4000ff5e0ff */
[----:B------:R-:W-:Y:S02]  /*05c0*/  LEA.HI.X.SX32 R3, R3, UR11, 0x1, P1 ;  /* 0x0000000b03037c11 */ /* 0x000fe400088f0eff */
[----:B------:R-:W-:-:S03]  /*05d0*/  LEA.HI.X.SX32 R5, R5, UR9, 0x1, P2 ;  /* 0x0000000905057c11 */ /* 0x000fc600090f0eff */
[----:B0-----:R-:W2:Y:S04]  /*05e0*/  LDG.E.U8 R14, desc[UR4][R2.64] ;  /* 0x00000004020e7981 */ /* 0x001ea8000c1e1100 */
        /* <DEDUP_REMOVED lines=15> */
[----:B0-----:R-:W2:Y:S01]  /*06e0*/  LDG.E.U8 R15, desc[UR4][R4.64+0x3] ;  /* 0x00000304040f7981 */ /* 0x001ea2000c1e1100 */
[----:B------:R-:W-:Y:S01]  /*06f0*/  VIADD R17, R17, 0x4 ;  /* 0x0000000411117836 */ /* 0x000fe20000000000 */
[----:B--2---:R-:W-:-:S04]  /*0700*/  LOP3.LUT P1, RZ, R15, 0xff, R14, 0xc8, !PT ;  /* 0x000000ff0fff7812 */ /* 0x004fc8000782c80e */
[----:B------:R-:W-:-:S05]  /*0710*/  SEL R15, RZ, 0x1, !P1 ;  /* 0x00000001ff0f7807 */ /* 0x000fca0004800000 */
[----:B------:R1:W-:Y:S04]  /*0720*/  STG.E.U8 desc[UR4][R2.64+0x3], R15 ;  /* 0x0000030f02007986 */ /* 0x0003e8000c101104 */
.L_x_3:
[----:B------:R-:W-:Y:S05]  /*0730*/  @!P0 BRA `(.L_x_2) ;  /* 0x0000000000888947 */ /* 0x000fea0003800000 */
[----:B-1----:R-:W1:Y:S01]  /*0740*/  LDC.64 R2, c[0x0][0x388] ;  /* 0x0000e200ff027b82 */ /* 0x002e620000000a00 */
[----:B------:R-:W-:-:S07]  /*0750*/  ISETP.NE.AND P1, PT, R8, 0x1, PT ;  /* 0x000000010800780c */ /* 0x000fce0003f25270 */
[----:B------:R-:W2:Y:S06]  /*0760*/  LDC.64 R4, c[0x0][0x380] ;  /* 0x0000e000ff047b82 */ /* 0x000eac0000000a00 */
[--C-:B------:R-:W-:Y:S02]  /*0770*/  @P1 IMAD.IADD R14, R6, 0x1, R17.reuse ;  /* 0x00000001060e1824 */ /* 0x100fe400078e0211 */
[----:B------:R-:W-:Y:S01]  /*0780*/  @P1 IMAD.IADD R15, R12, 0x1, R17 ;  /* 0x000000010c0f1824 */ /* 0x000fe200078e0211 */
[----:B------:R-:W3:Y:S02]  /*0790*/  LDC.64 R18, c[0x0][0x388] ;  /* 0x0000e200ff127b82 */ /* 0x000ee40000000a00 */
[----:B-1----:R-:W-:-:S04]  /*07a0*/  @P1 IADD3 R2, P0, PT, R14, R2, RZ ;  /* 0x000000020e021210 */ /* 0x002fc80007f1e0ff */
[----:B------:R-:W-:Y:S02]  /*07b0*/  @P1 LEA.HI.X.SX32 R3, R14, R3, 0x1, P0 ;  /* 0x000000030e031211 */ /* 0x000fe400000f0eff */
[----:B--2---:R-:W-:-:S03]  /*07c0*/  @P1 IADD3 R4, P2, PT, R15, R4, RZ ;  /* 0x000000040f041210 */ /* 0x004fc60007f5e0ff */
[----:B0-----:R-:W2:Y:S01]  /*07d0*/  @P1 LDG.E.U8 R14, desc[UR4][R2.64] ;  /* 0x00000004020e1981 */ /* 0x001ea2000c1e1100 */
[----:B------:R-:W-:-:S03]  /*07e0*/  @P1 LEA.HI.X.SX32 R5, R15, R5, 0x1, P2 ;  /* 0x000000050f051211 */ /* 0x000fc600010f0eff */
[----:B------:R-:W4:Y:S04]  /*07f0*/  @P1 LDG.E.U8 R20, desc[UR4][R2.64+0x1] ;  /* 0x0000010402141981 */ /* 0x000f28000c1e1100 */
[----:B------:R-:W2:Y:S02]  /*0800*/  @P1 LDG.E.U8 R15, desc[UR4][R4.64] ;  /* 0x00000004040f1981 */ /* 0x000ea4000c1e1100 */
[----:B--2---:R-:W-:Y:S02]  /*0810*/  @P1 LOP3.LUT P0, RZ, R15, 0xff, R14, 0xc8, !PT ;  /* 0x000000ff0fff1812 */ /* 0x004fe4000780c80e */
[----:B------:R-:W0:Y:S02]  /*0820*/  LDC.64 R14, c[0x0][0x380] ;  /* 0x0000e000ff0e7b82 */ /* 0x000e240000000a00 */
[----:B------:R-:W-:-:S05]  /*0830*/  @P1 SEL R21, RZ, 0x1, !P0 ;  /* 0x00000001ff151807 */ /* 0x000fca0004000000 */
[----:B------:R2:W-:Y:S04]  /*0840*/  @P1 STG.E.U8 desc[UR4][R2.64], R21 ;  /* 0x0000001502001986 */ /* 0x0005e8000c101104 */
[----:B------:R-:W4:Y:S01]  /*0850*/  @P1 LDG.E.U8 R23, desc[UR4][R4.64+0x1] ;  /* 0x0000010404171981 */ /* 0x000f22000c1e1100 */
[----:B------:R-:W-:Y:S01]  /*0860*/  LOP3.LUT P0, RZ, R11, 0x1, RZ, 0xc0, !PT ;  /* 0x000000010bff7812 */ /* 0x000fe2000780c0ff */
[----:B------:R-:W-:-:S12]  /*0870*/  @P1 VIADD R17, R17, 0x2 ;  /* 0x0000000211111836 */ /* 0x000fd80000000000 */
[--C-:B------:R-:W-:Y:S02]  /*0880*/  @P0 IMAD.IADD R12, R12, 0x1, R17.reuse ;  /* 0x000000010c0c0824 */ /* 0x100fe400078e0211 */
[----:B------:R-:W-:-:S03]  /*0890*/  @P0 IMAD.IADD R11, R6, 0x1, R17 ;  /* 0x00000001060b0824 */ /* 0x000fc600078e0211 */
[C---:B0-----:R-:W-:Y:S02]  /*08a0*/  @P0 IADD3 R14, P4, PT, R12.reuse, R14, RZ ;  /* 0x0000000e0c0e0210 */ /* 0x041fe40007f9e0ff */
[C---:B---3--:R-:W-:Y:S02]  /*08b0*/  @P0 IADD3 R18, P3, PT, R11.reuse, R18, RZ ;  /* 0x000000120b120210 */ /* 0x048fe40007f7e0ff */
[----:B------:R-:W-:Y:S02]  /*08c0*/  @P0 LEA.HI.X.SX32 R15, R12, R15, 0x1, P4 ;  /* 0x0000000f0c0f0211 */ /* 0x000fe400020f0eff */
[----:B------:R-:W-:Y:S02]  /*08d0*/  @P0 LEA.HI.X.SX32 R19, R11, R19, 0x1, P3 ;  /* 0x000000130b130211 */ /* 0x000fe400018f0eff */
[----:B----4-:R-:W-:-:S04]  /*08e0*/  @P1 LOP3.LUT P2, RZ, R23, 0xff, R20, 0xc8, !PT ;  /* 0x000000ff17ff1812 */ /* 0x010fc8000784c814 */
[----:B------:R-:W-:-:S05]  /*08f0*/  @P1 SEL R5, RZ, 0x1, !P2 ;  /* 0x00000001ff051807 */ /* 0x000fca0005000000 */
[----:B------:R2:W-:Y:S04]  /*0900*/  @P1 STG.E.U8 desc[UR4][R2.64+0x1], R5 ;  /* 0x0000010502001986 */ /* 0x0005e8000c101104 */
[----:B------:R-:W3:Y:S04]  /*0910*/  @P0 LDG.E.U8 R15, desc[UR4][R14.64] ;  /* 0x000000040e0f0981 */ /* 0x000ee8000c1e1100 */
[----:B------:R-:W3:Y:S02]  /*0920*/  @P0 LDG.E.U8 R4, desc[UR4][R18.64] ;  /* 0x0000000412040981 */ /* 0x000ee4000c1e1100 */
[----:B---3--:R-:W-:-:S04]  /*0930*/  @P0 LOP3.LUT P1, RZ, R15, 0xff, R4, 0xc8, !PT ;  /* 0x000000ff0fff0812 */ /* 0x008fc8000782c804 */
[----:B------:R-:W-:-:S05]  /*0940*/  @P0 SEL R11, RZ, 0x1, !P1 ;  /* 0x00000001ff0b0807 */ /* 0x000fca0004800000 */
[----:B------:R2:W-:Y:S04]  /*0950*/  @P0 STG.E.U8 desc[UR4][R18.64], R11 ;  /* 0x0000000b12000986 */ /* 0x0005e8000c101104 */
.L_x_2:
[----:B------:R-:W3:Y:S01]  /*0960*/  LDCU UR6, c[0x0][0x390] ;  /* 0x00007200ff0677ac */ /* 0x000ee20008000800 */
[----:B------:R-:W-:Y:S01]  /*0970*/  VIADD R10, R10, 0x1 ;  /* 0x000000010a0a7836 */ /* 0x000fe20000000000 */
[C---:B------:R-:W-:Y:S01]  /*0980*/  ISETP.LT.U32.AND P1, PT, R13.reuse, 0x3, PT ;  /* 0x000000030d00780c */ /* 0x040fe20003f21070 */
[----:B------:R-:W-:-:S03]  /*0990*/  VIADD R13, R13, 0x1 ;  /* 0x000000010d0d7836 */ /* 0x000fc60000000000 */
[----:B---3--:R-:W-:-:S13]  /*09a0*/  ISETP.GE.AND P0, PT, R10, UR6, PT ;  /* 0x000000060a007c0c */ /* 0x008fda000bf06270 */
[----:B------:R-:W-:Y:S05]  /*09b0*/  @!P0 BRA P1, `(.L_x_4) ;  /* 0xfffffff400dc8947 */ /* 0x000fea000083ffff */
[----:B0-----:R-:W-:Y:S05]  /*09c0*/  EXIT ;  /* 0x000000000000794d */ /* 0x001fea0003800000 */
.L_x_5:
[----:B------:R-:W-:-:S00]  /*09d0*/  BRA `(.L_x_5) ;  /* 0xfffffffc00fc7947 */ /* 0x000fc0000383ffff */
[----:B------:R-:W-:-:S00]  /*09e0*/  NOP ;  /* 0x0000000000007918 */ /* 0x000fc00000000000 */
        /* <DEDUP_REMOVED lines=9> */
.L_x_6:


//--------------------- .nv.shared.reserved.0     --------------------------
	.section	.nv.shared.reserved.0,"aw",@nobits
	.weak		__nv_reservedSMEM_offset_0_alias
	.size		__nv_reservedSMEM_offset_0_alias, 0, 64
	.other		__nv_reservedSMEM_offset_0_alias,@"STO_CUDA_RESERVED_SHARED STV_DEFAULT"
__nv_reservedSMEM_offset_0_alias:
	.zero		0
	.zero		64


//--------------------- .nv.constant0._Z10foldkernelPbS_ii --------------------------
	.section	.nv.constant0._Z10foldkernelPbS_ii,"a",@progbits
	.sectionflags	@""
	.align	4
.nv.constant0._Z10foldkernelPbS_ii:
	.zero		920


//--------------------- SYMBOLS --------------------------

	.type		.nv.reservedSmem.offset0,@object
	.size		.nv.reservedSmem.offset0,0x4
